//
// Generated by NVIDIA NVVM Compiler
//
// Compiler Build ID: CL-36424714
// Cuda compilation tools, release 13.0, V13.0.88
// Based on NVVM 20.0.0
//

.version 9.0
.target sm_100
.address_size 64

	// .globl	_Z5comp1PiS_ii

.visible .entry _Z5comp1PiS_ii(
	.param .u64 .ptr .align 1 _Z5comp1PiS_ii_param_0,
	.param .u64 .ptr .align 1 _Z5comp1PiS_ii_param_1,
	.param .u32 _Z5comp1PiS_ii_param_2,
	.param .u32 _Z5comp1PiS_ii_param_3
)
{
	.reg .pred 	%p<15>;
	.reg .b32 	%r<30>;
	.reg .b64 	%rd<12>;

	ld.param.u64 	%rd3, [_Z5comp1PiS_ii_param_0];
	ld.param.u64 	%rd4, [_Z5comp1PiS_ii_param_1];
	ld.param.u32 	%r11, [_Z5comp1PiS_ii_param_2];
	ld.param.u32 	%r12, [_Z5comp1PiS_ii_param_3];
	cvta.to.global.u64 	%rd1, %rd4;
	cvta.to.global.u64 	%rd2, %rd3;
	mov.u32 	%r13, %ctaid.y;
	mov.u32 	%r14, %ntid.y;
	mov.u32 	%r15, %tid.y;
	mad.lo.s32 	%r1, %r13, %r14, %r15;
	mov.u32 	%r16, %ctaid.x;
	mov.u32 	%r17, %ntid.x;
	mov.u32 	%r18, %tid.x;
	mad.lo.s32 	%r2, %r16, %r17, %r18;
	setp.ge.s32 	%p1, %r1, %r11;
	setp.lt.s32 	%p2, %r2, 0;
	setp.ge.s32 	%p3, %r2, %r12;
	or.pred  	%p4, %p1, %p3;
	or.pred  	%p5, %p4, %p2;
	@%p5 bra 	$L__BB0_7;
	setp.ne.s32 	%p6, %r1, 0;
	add.s32 	%r19, %r11, -1;
	setp.ne.s32 	%p7, %r1, %r19;
	and.pred  	%p8, %p6, %p7;
	setp.ne.s32 	%p9, %r2, 0;
	and.pred  	%p10, %p9, %p8;
	add.s32 	%r20, %r12, -1;
	setp.ne.s32 	%p11, %r2, %r20;
	and.pred  	%p12, %p10, %p11;
	@%p12 bra 	$L__BB0_3;
	mad.lo.s32 	%r25, %r12, %r1, %r2;
	mul.wide.s32 	%rd9, %r25, 4;
	add.s64 	%rd10, %rd2, %rd9;
	ld.global.u32 	%r26, [%rd10];
	add.s64 	%rd11, %rd1, %rd9;
	st.global.u32 	[%rd11], %r26;
	bra.uni 	$L__BB0_7;
$L__BB0_3:
	mad.lo.s32 	%r3, %r12, %r1, %r2;
	mul.wide.s32 	%rd5, %r3, 4;
	add.s64 	%rd6, %rd2, %rd5;
	ld.global.u32 	%r4, [%rd6];
	setp.lt.s32 	%p13, %r4, 0;
	mov.b32 	%r29, 0;
	@%p13 bra 	$L__BB0_6;
	add.s32 	%r28, %r4, 1;
	mov.b32 	%r29, 0;
$L__BB0_5:
	and.b32  	%r23, %r28, 1;
	mul.lo.s32 	%r24, %r29, 10;
	or.b32  	%r29, %r24, %r23;
	shr.u32 	%r9, %r28, 1;
	setp.gt.u32 	%p14, %r28, 1;
	mov.u32 	%r28, %r9;
	@%p14 bra 	$L__BB0_5;
$L__BB0_6:
	add.s64 	%rd8, %rd1, %rd5;
	st.global.u32 	[%rd8], %r29;
$L__BB0_7:
	ret;

}


// ===== COMPILED SASS (sm_100) =====

	.target	sm_100

	.elftype	@"ET_EXEC"


//--------------------- .note.nv.tkinfo           --------------------------
	.section	.note.nv.tkinfo,"",@"SHT_NOTE"
	.sectionflags	@"SHF_NOTE_NV_TKINFO"
	.tkinfo
        /*0018*/ 	.word	0x00000002
        /*0030*/ 	.string	""
        /*0030*/ 	.string	"ptxas"
        /*0030*/ 	.string	"Cuda compilation tools, release 13.0, V13.0.88"
        /*0030*/ 	.string	"Build cuda_13.0.r13.0/compiler.36424714_0"
        /*0030*/ 	.string	"-arch sm_100 -m 64 "



//--------------------- .note.nv.cuinfo           --------------------------
	.section	.note.nv.cuinfo,"",@"SHT_NOTE"
	.sectionflags	@"SHF_NOTE_NV_CUINFO"
        /*0018*/ 	.short	0x0002
        /*001a*/ 	.short	0x0064
        /*001c*/ 	.short	0x0082
	.zero		2


//--------------------- .nv.info                  --------------------------
	.section	.nv.info,"",@"SHT_CUDA_INFO"
	.align	4


	//----- nvinfo : EIATTR_REGCOUNT
	.align		4
        /*0000*/ 	.byte	0x04, 0x2f
        /*0002*/ 	.short	(.L_1 - .L_0)
	.align		4
.L_0:
        /*0004*/ 	.word	index@(_Z5comp1PiS_ii)
        /*0008*/ 	.word	0x0000000a


	//----- nvinfo : EIATTR_FRAME_SIZE
	.align		4
.L_1:
        /*000c*/ 	.byte	0x04, 0x11
        /*000e*/ 	.short	(.L_3 - .L_2)
	.align		4
.L_2:
        /*0010*/ 	.word	index@(_Z5comp1PiS_ii)
        /*0014*/ 	.word	0x00000000


	//----- nvinfo : EIATTR_MIN_STACK_SIZE
	.align		4
.L_3:
        /*0018*/ 	.byte	0x04, 0x12
        /*001a*/ 	.short	(.L_5 - .L_4)
	.align		4
.L_4:
        /*001c*/ 	.word	index@(_Z5comp1PiS_ii)
        /*0020*/ 	.word	0x00000000
.L_5:


//--------------------- .nv.compat                --------------------------
	.section	.nv.compat,"",@"SHT_CUDA_COMPAT_INFO"
	.align	4
        /*0000*/ 	.byte	0x02, 0x09, 0x00, 0x00, 0x02, 0x02, 0x01, 0x00, 0x02, 0x05, 0x05, 0x00, 0x03, 0x07, 0x01, 0x01
        /*0010*/ 	.byte	0x02, 0x03, 0x00, 0x00, 0x02, 0x06, 0x01, 0x00, 0x04, 0x0b, 0x08, 0x00, 0x09, 0x00, 0x00, 0x00
        /*0020*/ 	.byte	0x00, 0x00, 0x00, 0x00


//--------------------- .nv.info._Z5comp1PiS_ii   --------------------------
	.section	.nv.info._Z5comp1PiS_ii,"",@"SHT_CUDA_INFO"
	.sectionflags	@""
	.align	4


	//----- nvinfo : EIATTR_CUDA_API_VERSION
	.align		4
        /*0000*/ 	.byte	0x04, 0x37
        /*0002*/ 	.short	(.L_7 - .L_6)
.L_6:
        /*0004*/ 	.word	0x00000082


	//----- nvinfo : EIATTR_KPARAM_INFO
	.align		4
.L_7:
        /*0008*/ 	.byte	0x04, 0x17
        /*000a*/ 	.short	(.L_9 - .L_8)
.L_8:
        /*000c*/ 	.word	0x00000000
        /*0010*/ 	.short	0x0003
        /*0012*/ 	.short	0x0014
        /*0014*/ 	.byte	0x00, 0xf0, 0x11, 0x00


	//----- nvinfo : EIATTR_KPARAM_INFO
	.align		4
.L_9:
        /*0018*/ 	.byte	0x04, 0x17
        /*001a*/ 	.short	(.L_11 - .L_10)
.L_10:
        /*001c*/ 	.word	0x00000000
        /*0020*/ 	.short	0x0002
        /*0022*/ 	.short	0x0010
        /*0024*/ 	.byte	0x00, 0xf0, 0x11, 0x00


	//----- nvinfo : EIATTR_KPARAM_INFO
	.align		4
.L_11:
        /*0028*/ 	.byte	0x04, 0x17
        /*002a*/ 	.short	(.L_13 - .L_12)
.L_12:
        /*002c*/ 	.word	0x00000000
        /*0030*/ 	.short	0x0001
        /*0032*/ 	.short	0x0008
        /*0034*/ 	.byte	0x00, 0xf5, 0x21, 0x00


	//----- nvinfo : EIATTR_KPARAM_INFO
	.align		4
.L_13:
        /*0038*/ 	.byte	0x04, 0x17
        /*003a*/ 	.short	(.L_15 - .L_14)
.L_14:
        /*003c*/ 	.word	0x00000000
        /*0040*/ 	.short	0x0000
        /*0042*/ 	.short	0x0000
        /*0044*/ 	.byte	0x00, 0xf5, 0x21, 0x00


	//----- nvinfo : EIATTR_SPARSE_MMA_MASK
	.align		4
.L_15:
        /*0048*/ 	.byte	0x03, 0x50
        /*004a*/ 	.short	0x0000


	//----- nvinfo : EIATTR_MAXREG_COUNT
	.align		4
        /*004c*/ 	.byte	0x03, 0x1b
        /*004e*/ 	.short	0x00ff


	//----- nvinfo : EIATTR_MERCURY_ISA_VERSION
	.align		4
        /*0050*/ 	.byte	0x03, 0x5f
        /*0052*/ 	.short	0x0101


	//----- nvinfo : EIATTR_VRC_CTA_INIT_COUNT
	.align		4
        /*0054*/ 	.byte	0x02, 0x4a
	.zero		1
	.zero		1


	//----- nvinfo : EIATTR_EXIT_INSTR_OFFSETS
	.align		4
        /*0058*/ 	.byte	0x04, 0x1c
        /*005a*/ 	.short	(.L_17 - .L_16)


	//   ....[0]....
.L_16:
        /*005c*/ 	.word	0x000000d0


	//   ....[1]....
        /*0060*/ 	.word	0x000001d0


	//   ....[2]....
        /*0064*/ 	.word	0x00000310


	//----- nvinfo : EIATTR_CRS_STACK_SIZE
	.align		4
.L_17:
        /*0068*/ 	.byte	0x04, 0x1e
        /*006a*/ 	.short	(.L_19 - .L_18)
.L_18:
        /*006c*/ 	.word	0x00000000


	//----- nvinfo : EIATTR_CBANK_PARAM_SIZE
	.align		4
.L_19:
        /*0070*/ 	.byte	0x03, 0x19
        /*0072*/ 	.short	0x0018


	//----- nvinfo : EIATTR_PARAM_CBANK
	.align		4
        /*0074*/ 	.byte	0x04, 0x0a
        /*0076*/ 	.short	(.L_21 - .L_20)
	.align		4
.L_20:
        /*0078*/ 	.word	index@(.nv.constant0._Z5comp1PiS_ii)
        /*007c*/ 	.short	0x0380
        /*007e*/ 	.short	0x0018


	//----- nvinfo : EIATTR_SW_WAR
	.align		4
.L_21:
        /*0080*/ 	.byte	0x04, 0x36
        /*0082*/ 	.short	(.L_23 - .L_22)
.L_22:
        /*0084*/ 	.word	0x00000008
.L_23:


//--------------------- .nv.callgraph             --------------------------
	.section	.nv.callgraph,"",@"SHT_CUDA_CALLGRAPH"
	.align	4
	.sectionentsize	8
	.align		4
        /*0000*/ 	.word	0x00000000
	.align		4
        /*0004*/ 	.word	0xffffffff
	.align		4
        /*0008*/ 	.word	0x00000000
	.align		4
        /*000c*/ 	.word	0xfffffffe
	.align		4
        /*0010*/ 	.word	0x00000000
	.align		4
        /*0014*/ 	.word	0xfffffffd
	.align		4
        /*0018*/ 	.word	0x00000000
	.align		4
        /*001c*/ 	.word	0xfffffffc


//--------------------- .text._Z5comp1PiS_ii      --------------------------
	.section	.text._Z5comp1PiS_ii,"ax",@progbits
	.align	128
        .global         _Z5comp1PiS_ii
        .type           _Z5comp1PiS_ii,@function
        .size           _Z5comp1PiS_ii,(.L_x_5 - _Z5comp1PiS_ii)
        .other          _Z5comp1PiS_ii,@"STO_CUDA_ENTRY STV_DEFAULT"
_Z5comp1PiS_ii:
.text._Z5comp1PiS_ii:
[----:B------:R-:W-:Y:S01]  /*0000*/  LDC R1, c[0x0][0x37c] ;  /* 0x0000df00ff017b82 */ /* 0x000fe20000000800 */
[----:B------:R-:W0:Y:S07]  /*0010*/  S2R R2, SR_TID.X ;  /* 0x0000000000027919 */ /* 0x000e2e0000002100 */
[----:B------:R-:W1:Y:S01]  /*0020*/  LDC R0, c[0x0][0x364] ;  /* 0x0000d900ff007b82 */ /* 0x000e620000000800 */
[----:B------:R-:W2:Y:S01]  /*0030*/  LDCU.64 UR4, c[0x0][0x390] ;  /* 0x00007200ff0477ac */ /* 0x000ea20008000a00 */
[----:B------:R-:W1:Y:S06]  /*0040*/  S2R R3, SR_TID.Y ;  /* 0x0000000000037919 */ /* 0x000e6c0000002200 */
[----:B------:R-:W0:Y:S08]  /*0050*/  S2UR UR7, SR_CTAID.X ;  /* 0x00000000000779c3 */ /* 0x000e300000002500 */
[----:B------:R-:W0:Y:S08]  /*0060*/  LDC R5, c[0x0][0x360] ;  /* 0x0000d800ff057b82 */ /* 0x000e300000000800 */
[----:B------:R-:W1:Y:S01]  /*0070*/  S2UR UR6, SR_CTAID.Y ;  /* 0x00000000000679c3 */ /* 0x000e620000002600 */
[----:B0-----:R-:W-:-:S05]  /*0080*/  IMAD R5, R5, UR7, R2 ;  /* 0x0000000705057c24 */ /* 0x001fca000f8e0202 */
[----:B--2---:R-:W-:Y:S01]  /*0090*/  ISETP.GE.AND P0, PT, R5, UR5, PT ;  /* 0x0000000505007c0c */ /* 0x004fe2000bf06270 */
[----:B-1----:R-:W-:-:S05]  /*00a0*/  IMAD R0, R0, UR6, R3 ;  /* 0x0000000600007c24 */ /* 0x002fca000f8e0203 */
[----:B------:R-:W-:-:S04]  /*00b0*/  ISETP.GE.OR P0, PT, R0, UR4, P0 ;  /* 0x0000000400007c0c */ /* 0x000fc80008706670 */
[----:B------:R-:W-:-:S13]  /*00c0*/  ISETP.LT.OR P0, PT, R5, RZ, P0 ;  /* 0x000000ff0500720c */ /* 0x000fda0000701670 */
[----:B------:R-:W-:Y:S05]  /*00d0*/  @P0 EXIT ;  /* 0x000000000000094d */ /* 0x000fea0003800000 */
[----:B------:R-:W-:Y:S01]  /*00e0*/  UIADD3 UR4, UPT, UPT, UR4, -0x1, URZ ;  /* 0xffffffff04047890 */ /* 0x000fe2000fffe0ff */
[----:B------:R-:W0:Y:S05]  /*00f0*/  LDCU.64 UR6, c[0x0][0x358] ;  /* 0x00006b00ff0677ac */ /* 0x000e2a0008000a00 */
[----:B------:R-:W-:Y:S01]  /*0100*/  ISETP.NE.AND P0, PT, R0, UR4, PT ;  /* 0x0000000400007c0c */ /* 0x000fe2000bf05270 */
[----:B------:R-:W-:-:S03]  /*0110*/  UIADD3 UR4, UPT, UPT, UR5, -0x1, URZ ;  /* 0xffffffff05047890 */ /* 0x000fc6000fffe0ff */
[----:B------:R-:W-:-:S03]  /*0120*/  ISETP.NE.AND P0, PT, R0, RZ, P0 ;  /* 0x000000ff0000720c */ /* 0x000fc60000705270 */
[C---:B------:R-:W-:Y:S02]  /*0130*/  ISETP.NE.AND P1, PT, R5.reuse, UR4, PT ;  /* 0x0000000405007c0c */ /* 0x040fe4000bf25270 */
[----:B------:R-:W-:-:S13]  /*0140*/  ISETP.NE.AND P0, PT, R5, RZ, P0 ;  /* 0x000000ff0500720c */ /* 0x000fda0000705270 */
[----:B0-----:R-:W-:Y:S05]  /*0150*/  @P0 BRA P1, `(.L_x_0) ;  /* 0x0000000000200947 */ /* 0x001fea0000800000 */
[----:B------:R-:W0:Y:S01]  /*0160*/  LDC.64 R2, c[0x0][0x380] ;  /* 0x0000e000ff027b82 */ /* 0x000e220000000a00 */
[----:B------:R-:W-:-:S07]  /*0170*/  IMAD R7, R0, UR5, R5 ;  /* 0x0000000500077c24 */ /* 0x000fce000f8e0205 */
[----:B------:R-:W1:Y:S01]  /*0180*/  LDC.64 R4, c[0x0][0x388] ;  /* 0x0000e200ff047b82 */ /* 0x000e620000000a00 */
[----:B0-----:R-:W-:-:S06]  /*0190*/  IMAD.WIDE R2, R7, 0x4, R2 ;  /* 0x0000000407027825 */ /* 0x001fcc00078e0202 */
[----:B------:R-:W2:Y:S01]  /*01a0*/  LDG.E R3, desc[UR6][R2.64] ;  /* 0x0000000602037981 */ /* 0x000ea2000c1e1900 */
[----:B-1----:R-:W-:-:S05]  /*01b0*/  IMAD.WIDE R4, R7, 0x4, R4 ;  /* 0x0000000407047825 */ /* 0x002fca00078e0204 */
[----:B--2---:R-:W-:Y:S01]  /*01c0*/  STG.E desc[UR6][R4.64], R3 ;  /* 0x0000000304007986 */ /* 0x004fe2000c101906 */
[----:B------:R-:W-:Y:S05]  /*01d0*/  EXIT ;  /* 0x000000000000794d */ /* 0x000fea0003800000 */
.L_x_0:
[----:B------:R-:W0:Y:S01]  /*01e0*/  LDC.64 R2, c[0x0][0x380] ;  /* 0x0000e000ff027b82 */ /* 0x000e220000000a00 */
[----:B------:R-:W-:-:S07]  /*01f0*/  IMAD R7, R0, UR5, R5 ;  /* 0x0000000500077c24 */ /* 0x000fce000f8e0205 */
[----:B------:R-:W1:Y:S01]  /*0200*/  LDC.64 R4, c[0x0][0x388] ;  /* 0x0000e200ff047b82 */ /* 0x000e620000000a00 */
[----:B0-----:R-:W-:-:S06]  /*0210*/  IMAD.WIDE R2, R7, 0x4, R2 ;  /* 0x0000000407027825 */ /* 0x001fcc00078e0202 */
[----:B------:R-:W2:Y:S01]  /*0220*/  LDG.E R2, desc[UR6][R2.64] ;  /* 0x0000000602027981 */ /* 0x000ea2000c1e1900 */
[----:B------:R-:W-:Y:S01]  /*0230*/  BSSY.RECONVERGENT B0, `(.L_x_1) ;  /* 0x000000c000007945 */ /* 0x000fe20003800200 */
[----:B-1----:R-:W-:-:S04]  /*0240*/  IMAD.WIDE R4, R7, 0x4, R4 ;  /* 0x0000000407047825 */ /* 0x002fc800078e0204 */
[----:B------:R-:W-:Y:S01]  /*0250*/  IMAD.MOV.U32 R7, RZ, RZ, RZ ;  /* 0x000000ffff077224 */ /* 0x000fe200078e00ff */
[----:B--2---:R-:W-:-:S13]  /*0260*/  ISETP.GE.AND P0, PT, R2, RZ, PT ;  /* 0x000000ff0200720c */ /* 0x004fda0003f06270 */
[----:B------:R-:W-:Y:S05]  /*0270*/  @!P0 BRA `(.L_x_2) ;  /* 0x00000000001c8947 */ /* 0x000fea0003800000 */
[----:B------:R-:W-:Y:S01]  /*0280*/  IADD3 R2, PT, PT, R2, 0x1, RZ ;  /* 0x0000000102027810 */ /* 0x000fe20007ffe0ff */
[----:B------:R-:W-:-:S07]  /*0290*/  IMAD.MOV.U32 R7, RZ, RZ, RZ ;  /* 0x000000ffff077224 */ /* 0x000fce00078e00ff */
.L_x_3:
[C---:B------:R-:W-:Y:S02]  /*02a0*/  ISETP.GT.U32.AND P0, PT, R2.reuse, 0x1, PT ;  /* 0x000000010200780c */ /* 0x040fe40003f04070 */
[----:B------:R-:W-:Y:S02]  /*02b0*/  LOP3.LUT R0, R2, 0x1, RZ, 0xc0, !PT ;  /* 0x0000000102007812 */ /* 0x000fe400078ec0ff */
[----:B------:R-:W-:-:S03]  /*02c0*/  SHF.R.U32.HI R2, RZ, 0x1, R2 ;  /* 0x00000001ff027819 */ /* 0x000fc60000011602 */
[----:B------:R-:W-:-:S06]  /*02d0*/  IMAD R7, R7, 0xa, R0 ;  /* 0x0000000a07077824 */ /* 0x000fcc00078e0200 */
[----:B------:R-:W-:Y:S05]  /*02e0*/  @P0 BRA `(.L_x_3) ;  /* 0xfffffffc00ec0947 */ /* 0x000fea000383ffff */
.L_x_2:
[----:B------:R-:W-:Y:S05]  /*02f0*/  BSYNC.RECONVERGENT B0 ;  /* 0x0000000000007941 */ /* 0x000fea0003800200 */
.L_x_1:
[----:B------:R-:W-:Y:S01]  /*0300*/  STG.E desc[UR6][R4.64], R7 ;  /* 0x0000000704007986 */ /* 0x000fe2000c101906 */
[----:B------:R-:W-:Y:S05]  /*0310*/  EXIT ;  /* 0x000000000000794d */ /* 0x000fea0003800000 */
.L_x_4:
[----:B------:R-:W-:-:S00]  /*0320*/  BRA `(.L_x_4) ;  /* 0xfffffffc00fc7947 */ /* 0x000fc0000383ffff */
[----:B------:R-:W-:-:S00]  /*0330*/  NOP ;  /* 0x0000000000007918 */ /* 0x000fc00000000000 */
        /* <DEDUP_REMOVED lines=12> */
.L_x_5:


//--------------------- .nv.shared.reserved.0     --------------------------
	.section	.nv.shared.reserved.0,"aw",@nobits
	.weak		__nv_reservedSMEM_offset_0_alias
	.size		__nv_reservedSMEM_offset_0_alias, 0, 64
	.other		__nv_reservedSMEM_offset_0_alias,@"STO_CUDA_RESERVED_SHARED STV_DEFAULT"
__nv_reservedSMEM_offset_0_alias:
	.zero		0
	.zero		64


//--------------------- .nv.constant0._Z5comp1PiS_ii --------------------------
	.section	.nv.constant0._Z5comp1PiS_ii,"a",@progbits
	.sectionflags	@""
	.align	4
.nv.constant0._Z5comp1PiS_ii:
	.zero		920


//--------------------- SYMBOLS --------------------------

	.type		.nv.reservedSmem.offset0,@object
	.size		.nv.reservedSmem.offset0,0x4
